//
// Generated by NVIDIA NVVM Compiler
//
// Compiler Build ID: CL-36424714
// Cuda compilation tools, release 13.0, V13.0.88
// Based on NVVM 20.0.0
//

.version 9.0
.target sm_100
.address_size 64

	// .globl	_Z13naive_softmaxPfS_ii

.visible .entry _Z13naive_softmaxPfS_ii(
	.param .u64 .ptr .align 1 _Z13naive_softmaxPfS_ii_param_0,
	.param .u64 .ptr .align 1 _Z13naive_softmaxPfS_ii_param_1,
	.param .u32 _Z13naive_softmaxPfS_ii_param_2,
	.param .u32 _Z13naive_softmaxPfS_ii_param_3
)
{


	ret;

}


// ===== COMPILED SASS (sm_100) =====

	.target	sm_100

	.elftype	@"ET_EXEC"


//--------------------- .note.nv.tkinfo           --------------------------
	.section	.note.nv.tkinfo,"",@"SHT_NOTE"
	.sectionflags	@"SHF_NOTE_NV_TKINFO"
	.tkinfo
        /*0018*/ 	.word	0x00000002
        /*0030*/ 	.string	""
        /*0030*/ 	.string	"ptxas"
        /*0030*/ 	.string	"Cuda compilation tools, release 13.0, V13.0.88"
        /*0030*/ 	.string	"Build cuda_13.0.r13.0/compiler.36424714_0"
        /*0030*/ 	.string	"-arch sm_100 -m 64 "



//--------------------- .note.nv.cuinfo           --------------------------
	.section	.note.nv.cuinfo,"",@"SHT_NOTE"
	.sectionflags	@"SHF_NOTE_NV_CUINFO"
        /*0018*/ 	.short	0x0002
        /*001a*/ 	.short	0x0064
        /*001c*/ 	.short	0x0082
	.zero		2


//--------------------- .nv.info                  --------------------------
	.section	.nv.info,"",@"SHT_CUDA_INFO"
	.align	4


	//----- nvinfo : EIATTR_REGCOUNT
	.align		4
        /*0000*/ 	.byte	0x04, 0x2f
        /*0002*/ 	.short	(.L_1 - .L_0)
	.align		4
.L_0:
        /*0004*/ 	.word	index@(_Z13naive_softmaxPfS_ii)
        /*0008*/ 	.word	0x00000004


	//----- nvinfo : EIATTR_FRAME_SIZE
	.align		4
.L_1:
        /*000c*/ 	.byte	0x04, 0x11
        /*000e*/ 	.short	(.L_3 - .L_2)
	.align		4
.L_2:
        /*0010*/ 	.word	index@(_Z13naive_softmaxPfS_ii)
        /*0014*/ 	.word	0x00000000


	//----- nvinfo : EIATTR_MIN_STACK_SIZE
	.align		4
.L_3:
        /*0018*/ 	.byte	0x04, 0x12
        /*001a*/ 	.short	(.L_5 - .L_4)
	.align		4
.L_4:
        /*001c*/ 	.word	index@(_Z13naive_softmaxPfS_ii)
        /*0020*/ 	.word	0x00000000
.L_5:


//--------------------- .nv.compat                --------------------------
	.section	.nv.compat,"",@"SHT_CUDA_COMPAT_INFO"
	.align	4
        /*0000*/ 	.byte	0x02, 0x09, 0x00, 0x00, 0x02, 0x02, 0x01, 0x00, 0x02, 0x05, 0x05, 0x00, 0x03, 0x07, 0x01, 0x01
        /*0010*/ 	.byte	0x02, 0x03, 0x00, 0x00, 0x02, 0x06, 0x01, 0x00, 0x04, 0x0b, 0x08, 0x00, 0x09, 0x00, 0x00, 0x00
        /*0020*/ 	.byte	0x00, 0x00, 0x00, 0x00


//--------------------- .nv.info._Z13naive_softmaxPfS_ii --------------------------
	.section	.nv.info._Z13naive_softmaxPfS_ii,"",@"SHT_CUDA_INFO"
	.sectionflags	@""
	.align	4


	//----- nvinfo : EIATTR_CUDA_API_VERSION
	.align		4
        /*0000*/ 	.byte	0x04, 0x37
        /*0002*/ 	.short	(.L_7 - .L_6)
.L_6:
        /*0004*/ 	.word	0x00000082


	//----- nvinfo : EIATTR_KPARAM_INFO
	.align		4
.L_7:
        /*0008*/ 	.byte	0x04, 0x17
        /*000a*/ 	.short	(.L_9 - .L_8)
.L_8:
        /*000c*/ 	.word	0x00000000
        /*0010*/ 	.short	0x0003
        /*0012*/ 	.short	0x0014
        /*0014*/ 	.byte	0x00, 0xf0, 0x11, 0x00


	//----- nvinfo : EIATTR_KPARAM_INFO
	.align		4
.L_9:
        /*0018*/ 	.byte	0x04, 0x17
        /*001a*/ 	.short	(.L_11 - .L_10)
.L_10:
        /*001c*/ 	.word	0x00000000
        /*0020*/ 	.short	0x0002
        /*0022*/ 	.short	0x0010
        /*0024*/ 	.byte	0x00, 0xf0, 0x11, 0x00


	//----- nvinfo : EIATTR_KPARAM_INFO
	.align		4
.L_11:
        /*0028*/ 	.byte	0x04, 0x17
        /*002a*/ 	.short	(.L_13 - .L_12)
.L_12:
        /*002c*/ 	.word	0x00000000
        /*0030*/ 	.short	0x0001
        /*0032*/ 	.short	0x0008
        /*0034*/ 	.byte	0x00, 0xf5, 0x21, 0x00


	//----- nvinfo : EIATTR_KPARAM_INFO
	.align		4
.L_13:
        /*0038*/ 	.byte	0x04, 0x17
        /*003a*/ 	.short	(.L_15 - .L_14)
.L_14:
        /*003c*/ 	.word	0x00000000
        /*0040*/ 	.short	0x0000
        /*0042*/ 	.short	0x0000
        /*0044*/ 	.byte	0x00, 0xf5, 0x21, 0x00


	//----- nvinfo : EIATTR_SPARSE_MMA_MASK
	.align		4
.L_15:
        /*0048*/ 	.byte	0x03, 0x50
        /*004a*/ 	.short	0x0000


	//----- nvinfo : EIATTR_MAXREG_COUNT
	.align		4
        /*004c*/ 	.byte	0x03, 0x1b
        /*004e*/ 	.short	0x00ff


	//----- nvinfo : EIATTR_MERCURY_ISA_VERSION
	.align		4
        /*0050*/ 	.byte	0x03, 0x5f
        /*0052*/ 	.short	0x0101


	//----- nvinfo : EIATTR_VRC_CTA_INIT_COUNT
	.align		4
        /*0054*/ 	.byte	0x02, 0x4a
	.zero		1
	.zero		1


	//----- nvinfo : EIATTR_EXIT_INSTR_OFFSETS
	.align		4
        /*0058*/ 	.byte	0x04, 0x1c
        /*005a*/ 	.short	(.L_17 - .L_16)


	//   ....[0]....
.L_16:
        /*005c*/ 	.word	0x00000010


	//----- nvinfo : EIATTR_CBANK_PARAM_SIZE
	.align		4
.L_17:
        /*0060*/ 	.byte	0x03, 0x19
        /*0062*/ 	.short	0x0018


	//----- nvinfo : EIATTR_PARAM_CBANK
	.align		4
        /*0064*/ 	.byte	0x04, 0x0a
        /*0066*/ 	.short	(.L_19 - .L_18)
	.align		4
.L_18:
        /*0068*/ 	.word	index@(.nv.constant0._Z13naive_softmaxPfS_ii)
        /*006c*/ 	.short	0x0380
        /*006e*/ 	.short	0x0018


	//----- nvinfo : EIATTR_SW_WAR
	.align		4
.L_19:
        /*0070*/ 	.byte	0x04, 0x36
        /*0072*/ 	.short	(.L_21 - .L_20)
.L_20:
        /*0074*/ 	.word	0x00000008
.L_21:


//--------------------- .nv.callgraph             --------------------------
	.section	.nv.callgraph,"",@"SHT_CUDA_CALLGRAPH"
	.align	4
	.sectionentsize	8
	.align		4
        /*0000*/ 	.word	0x00000000
	.align		4
        /*0004*/ 	.word	0xffffffff
	.align		4
        /*0008*/ 	.word	0x00000000
	.align		4
        /*000c*/ 	.word	0xfffffffe
	.align		4
        /*0010*/ 	.word	0x00000000
	.align		4
        /*0014*/ 	.word	0xfffffffd
	.align		4
        /*0018*/ 	.word	0x00000000
	.align		4
        /*001c*/ 	.word	0xfffffffc


//--------------------- .text._Z13naive_softmaxPfS_ii --------------------------
	.section	.text._Z13naive_softmaxPfS_ii,"ax",@progbits
	.align	128
        .global         _Z13naive_softmaxPfS_ii
        .type           _Z13naive_softmaxPfS_ii,@function
        .size           _Z13naive_softmaxPfS_ii,(.L_x_1 - _Z13naive_softmaxPfS_ii)
        .other          _Z13naive_softmaxPfS_ii,@"STO_CUDA_ENTRY STV_DEFAULT"
_Z13naive_softmaxPfS_ii:
.text._Z13naive_softmaxPfS_ii:
[----:B------:R-:W-:Y:S01]  /*0000*/  LDC R1, c[0x0][0x37c] ;  /* 0x0000df00ff017b82 */ /* 0x000fe20000000800 */
[----:B------:R-:W-:Y:S05]  /*0010*/  EXIT ;  /* 0x000000000000794d */ /* 0x000fea0003800000 */
.L_x_0:
[----:B------:R-:W-:-:S00]  /*0020*/  BRA `(.L_x_0) ;  /* 0xfffffffc00fc7947 */ /* 0x000fc0000383ffff */
[----:B------:R-:W-:-:S00]  /*0030*/  NOP ;  /* 0x0000000000007918 */ /* 0x000fc00000000000 */
        /* <DEDUP_REMOVED lines=12> */
.L_x_1:


//--------------------- .nv.shared.reserved.0     --------------------------
	.section	.nv.shared.reserved.0,"aw",@nobits
	.weak		__nv_reservedSMEM_offset_0_alias
	.size		__nv_reservedSMEM_offset_0_alias, 0, 64
	.other		__nv_reservedSMEM_offset_0_alias,@"STO_CUDA_RESERVED_SHARED STV_DEFAULT"
__nv_reservedSMEM_offset_0_alias:
	.zero		0
	.zero		64


//--------------------- .nv.constant0._Z13naive_softmaxPfS_ii --------------------------
	.section	.nv.constant0._Z13naive_softmaxPfS_ii,"a",@progbits
	.sectionflags	@""
	.align	4
.nv.constant0._Z13naive_softmaxPfS_ii:
	.zero		920


//--------------------- SYMBOLS --------------------------

	.type		.nv.reservedSmem.offset0,@object
	.size		.nv.reservedSmem.offset0,0x4
